	.headerflags	@"EF_CUDA_TEXMODE_UNIFIED EF_CUDA_64BIT_ADDRESS EF_CUDA_SM86 EF_CUDA_VIRTUAL_SM(EF_CUDA_SM86)"
	.elftype	@"ET_EXEC"


//--------------------- .nv.info                  --------------------------
	.section	.nv.info,"",@"SHT_CUDA_INFO"
	.align	4


	//----- nvinfo : EIATTR_REGCOUNT
	.align		4
        /*0000*/ 	.byte	0x04, 0x2f
        /*0002*/ 	.short	(.L_2 - .L_1)
	.align		4
.L_1:
        /*0004*/ 	.word	index@(triton_poi_fused__to_copy_add_mean_pow_rsqrt_14)
        /*0008*/ 	.word	0x0000001c


	//----- nvinfo : EIATTR_MIN_STACK_SIZE
	.align		4
.L_2:
        /*000c*/ 	.byte	0x04, 0x12
        /*000e*/ 	.short	(.L_4 - .L_3)
	.align		4
.L_3:
        /*0010*/ 	.word	index@(triton_poi_fused__to_copy_add_mean_pow_rsqrt_14)
        /*0014*/ 	.word	0x00000000


	//----- nvinfo : EIATTR_FRAME_SIZE
	.align		4
.L_4:
        /*0018*/ 	.byte	0x04, 0x11
        /*001a*/ 	.short	(.L_6 - .L_5)
	.align		4
.L_5:
        /*001c*/ 	.word	index@(triton_poi_fused__to_copy_add_mean_pow_rsqrt_14)
        /*0020*/ 	.word	0x00000000


	//----- nvinfo : EIATTR_MIN_STACK_SIZE
	.align		4
.L_6:
        /*0024*/ 	.byte	0x04, 0x12
        /*0026*/ 	.short	(.L_8 - .L_7)
	.align		4
.L_7:
        /*0028*/ 	.word	index@(triton_poi_fused__to_copy_add_mean_pow_rsqrt_14)
        /*002c*/ 	.word	0x00000000
.L_8:


//--------------------- .nv.info.triton_poi_fused__to_copy_add_mean_pow_rsqrt_14 --------------------------
	.section	.nv.info.triton_poi_fused__to_copy_add_mean_pow_rsqrt_14,"",@"SHT_CUDA_INFO"
	.sectionflags	@""
	.align	4


	//----- nvinfo : EIATTR_CUDA_API_VERSION
	.align		4
        /*0000*/ 	.byte	0x04, 0x37
        /*0002*/ 	.short	(.L_10 - .L_9)
.L_9:
        /*0004*/ 	.word	0x0000007c


	//----- nvinfo : EIATTR_SW2861232_WAR
	.align		4
.L_10:
        /*0008*/ 	.byte	0x01, 0x35
	.zero		2


	//----- nvinfo : EIATTR_PARAM_CBANK
	.align		4
        /*000c*/ 	.byte	0x04, 0x0a
        /*000e*/ 	.short	(.L_12 - .L_11)
	.align		4
.L_11:
        /*0010*/ 	.word	index@(.nv.constant0.triton_poi_fused__to_copy_add_mean_pow_rsqrt_14)
        /*0014*/ 	.short	0x0160
        /*0016*/ 	.short	0x0020


	//----- nvinfo : EIATTR_CBANK_PARAM_SIZE
	.align		4
.L_12:
        /*0018*/ 	.byte	0x03, 0x19
        /*001a*/ 	.short	0x0020


	//----- nvinfo : EIATTR_KPARAM_INFO
	.align		4
        /*001c*/ 	.byte	0x04, 0x17
        /*001e*/ 	.short	(.L_14 - .L_13)
.L_13:
        /*0020*/ 	.word	0x00000000
        /*0024*/ 	.short	0x0004
        /*0026*/ 	.short	0x0018
        /*0028*/ 	.byte	0x00, 0xf4, 0x21, 0x00


	//----- nvinfo : EIATTR_KPARAM_INFO
	.align		4
.L_14:
        /*002c*/ 	.byte	0x04, 0x17
        /*002e*/ 	.short	(.L_16 - .L_15)
.L_15:
        /*0030*/ 	.word	0x00000000
        /*0034*/ 	.short	0x0003
        /*0036*/ 	.short	0x0014
        /*0038*/ 	.byte	0x00, 0xf0, 0x11, 0x00


	//----- nvinfo : EIATTR_KPARAM_INFO
	.align		4
.L_16:
        /*003c*/ 	.byte	0x04, 0x17
        /*003e*/ 	.short	(.L_18 - .L_17)
.L_17:
        /*0040*/ 	.word	0x00000000
        /*0044*/ 	.short	0x0002
        /*0046*/ 	.short	0x0010
        /*0048*/ 	.byte	0x00, 0xf0, 0x11, 0x00


	//----- nvinfo : EIATTR_KPARAM_INFO
	.align		4
.L_18:
        /*004c*/ 	.byte	0x04, 0x17
        /*004e*/ 	.short	(.L_20 - .L_19)
.L_19:
        /*0050*/ 	.word	0x00000000
        /*0054*/ 	.short	0x0001
        /*0056*/ 	.short	0x0008
        /*0058*/ 	.byte	0x00, 0xf4, 0x21, 0x00


	//----- nvinfo : EIATTR_KPARAM_INFO
	.align		4
.L_20:
        /*005c*/ 	.byte	0x04, 0x17
        /*005e*/ 	.short	(.L_22 - .L_21)
.L_21:
        /*0060*/ 	.word	0x00000000
        /*0064*/ 	.short	0x0000
        /*0066*/ 	.short	0x0000
        /*0068*/ 	.byte	0x00, 0xf4, 0x21, 0x00


	//----- nvinfo : EIATTR_MAXREG_COUNT
	.align		4
.L_22:
        /*006c*/ 	.byte	0x03, 0x1b
        /*006e*/ 	.short	0x00ff


	//----- nvinfo : EIATTR_EXIT_INSTR_OFFSETS
	.align		4
        /*0070*/ 	.byte	0x04, 0x1c
        /*0072*/ 	.short	(.L_24 - .L_23)


	//   ....[0]....
.L_23:
        /*0074*/ 	.word	0x00000530


	//   ....[1]....
        /*0078*/ 	.word	0x000005b0


	//----- nvinfo : EIATTR_REQNTID
	.align		4
.L_24:
        /*007c*/ 	.byte	0x04, 0x10
        /*007e*/ 	.short	(.L_26 - .L_25)
.L_25:
        /*0080*/ 	.word	0x00000080
        /*0084*/ 	.word	0x00000001
        /*0088*/ 	.word	0x00000001
.L_26:


//--------------------- .nv.callgraph             --------------------------
	.section	.nv.callgraph,"",@"SHT_CUDA_CALLGRAPH"
	.align	4
	.sectionentsize	8
	.align		4
        /*0000*/ 	.word	0x00000000
	.align		4
        /*0004*/ 	.word	0xffffffff
	.align		4
        /*0008*/ 	.word	0x00000000
	.align		4
        /*000c*/ 	.word	0xfffffffe
	.align		4
        /*0010*/ 	.word	0x00000000
	.align		4
        /*0014*/ 	.word	0xfffffffd
	.align		4
        /*0018*/ 	.word	0x00000000
	.align		4
        /*001c*/ 	.word	0xfffffffc


//--------------------- .nv.rel.action            --------------------------
	.section	.nv.rel.action,"",@"SHT_CUDA_RELOCINFO"
	.align	8
	.sectionentsize	8
        /*0000*/ 	.byte	0x73, 0x00, 0x00, 0x00, 0x00, 0x00, 0x00, 0x00, 0x00, 0x00, 0x00, 0x11, 0x25, 0x00, 0x05, 0x36


//--------------------- .nv.constant4             --------------------------
	.section	.nv.constant4,"a",@progbits
	.align	8
	.align		8
.nv.constant4:
        /*0000*/ 	.dword	_$_str


//--------------------- .nv.constant0.triton_poi_fused__to_copy_add_mean_pow_rsqrt_14 --------------------------
	.section	.nv.constant0.triton_poi_fused__to_copy_add_mean_pow_rsqrt_14,"a",@progbits
	.sectionflags	@""
	.align	4
.nv.constant0.triton_poi_fused__to_copy_add_mean_pow_rsqrt_14:
	.zero		384


//--------------------- .text.triton_poi_fused__to_copy_add_mean_pow_rsqrt_14 --------------------------
	.section	.text.triton_poi_fused__to_copy_add_mean_pow_rsqrt_14,"ax",@progbits
	.sectionflags	@"SHF_BARRIERS=1"
	.sectioninfo	@"SHI_REGISTERS=28"
	.align	128
        .global         triton_poi_fused__to_copy_add_mean_pow_rsqrt_14
        .type           triton_poi_fused__to_copy_add_mean_pow_rsqrt_14,@function
        .size           triton_poi_fused__to_copy_add_mean_pow_rsqrt_14,(.L_x_1 - triton_poi_fused__to_copy_add_mean_pow_rsqrt_14)
        .other          triton_poi_fused__to_copy_add_mean_pow_rsqrt_14,@"STO_CUDA_ENTRY STV_DEFAULT"
triton_poi_fused__to_copy_add_mean_pow_rsqrt_14:
.text.triton_poi_fused__to_copy_add_mean_pow_rsqrt_14:
[----:B------:R-:W-:Y:S02]  /*0000*/  IMAD.MOV.U32 R1, RZ, RZ, c[0x0][0x28] ;  /* 0x00000a00ff017624 */ /* 0x000fe400078e00ff */
[----:B------:R-:W0:Y:S01]  /*0010*/  S2R R13, SR_CTAID.Y ;  /* 0x00000000000d7919 */ /* 0x000e220000002600 */
[----:B------:R-:W-:Y:S01]  /*0020*/  IMAD.MOV.U32 R12, RZ, RZ, 0x4 ;  /* 0x00000004ff0c7424 */ /* 0x000fe200078e00ff */
[----:B------:R-:W-:Y:S01]  /*0030*/  CS2R R8, SRZ ;  /* 0x0000000000087805 */ /* 0x000fe2000001ff00 */
[----:B------:R-:W-:Y:S01]  /*0040*/  CS2R R10, SRZ ;  /* 0x00000000000a7805 */ /* 0x000fe2000001ff00 */
[----:B------:R-:W1:Y:S01]  /*0050*/  S2R R14, SR_TID.X ;  /* 0x00000000000e7919 */ /* 0x000e620000002100 */
[----:B------:R-:W-:-:S03]  /*0060*/  ULDC.64 UR4, c[0x0][0x118] ;  /* 0x0000460000047ab9 */ /* 0x000fc60000000a00 */
[----:B------:R-:W2:Y:S01]  /*0070*/  S2R R3, SR_CTAID.X ;  /* 0x0000000000037919 */ /* 0x000ea20000002500 */
[----:B0-----:R-:W-:Y:S02]  /*0080*/  IMAD.SHL.U32 R13, R13, 0x20, RZ ;  /* 0x000000200d0d7824 */ /* 0x001fe400078e00ff */
[----:B-1----:R-:W-:Y:S01]  /*0090*/  IMAD.SHL.U32 R2, R14, 0x4, RZ ;  /* 0x000000040e027824 */ /* 0x002fe200078e00ff */
[----:B------:R-:W-:Y:S01]  /*00a0*/  SHF.R.U32.HI R0, RZ, 0x3, R14 ;  /* 0x00000003ff007819 */ /* 0x000fe2000001160e */
[----:B--2---:R-:W-:-:S03]  /*00b0*/  IMAD.SHL.U32 R3, R3, 0x20, RZ ;  /* 0x0000002003037824 */ /* 0x004fc600078e00ff */
[----:B------:R-:W-:Y:S02]  /*00c0*/  LOP3.LUT R4, R13, 0x1c, R2, 0xf8, !PT ;  /* 0x0000001c0d047812 */ /* 0x000fe400078ef802 */
[----:B------:R-:W-:Y:S02]  /*00d0*/  SGXT.U32 R0, R0, 0x4 ;  /* 0x000000040000781a */ /* 0x000fe40000000000 */
[C---:B------:R-:W-:Y:S01]  /*00e0*/  ISETP.GE.AND P0, PT, R4.reuse, 0x18, PT ;  /* 0x000000180400780c */ /* 0x040fe20003f06270 */
[----:B------:R-:W-:-:S05]  /*00f0*/  IMAD.HI R5, R4, 0x2aaaaaab, RZ ;  /* 0x2aaaaaab04057827 */ /* 0x000fca00078e02ff */
[----:B------:R-:W-:-:S04]  /*0100*/  SHF.R.U32.HI R6, RZ, 0x1, R5 ;  /* 0x00000001ff067819 */ /* 0x000fc80000011605 */
[----:B------:R-:W-:Y:S02]  /*0110*/  LEA.HI R7, R5, R6, RZ, 0x1 ;  /* 0x0000000605077211 */ /* 0x000fe400078f08ff */
[----:B------:R-:W-:-:S03]  /*0120*/  LOP3.LUT R5, R0, R3, RZ, 0xfc, !PT ;  /* 0x0000000300057212 */ /* 0x000fc600078efcff */
[----:B------:R-:W-:-:S04]  /*0130*/  IMAD R6, R7, 0xbff4, R4 ;  /* 0x0000bff407067824 */ /* 0x000fc800078e0204 */
[----:B------:R-:W-:-:S04]  /*0140*/  IMAD R5, R5, 0xc, R6 ;  /* 0x0000000c05057824 */ /* 0x000fc800078e0206 */
[----:B------:R-:W-:Y:S01]  /*0150*/  IMAD.WIDE R16, R5, R12, c[0x0][0x160] ;  /* 0x0000580005107625 */ /* 0x000fe200078e020c */
[----:B------:R-:W-:-:S04]  /*0160*/  LOP3.LUT R5, R3, 0x10, R0, 0xfe, !PT ;  /* 0x0000001003057812 */ /* 0x000fc800078efe00 */
[----:B------:R-:W2:Y:S01]  /*0170*/  @!P0 LDG.E.EL.128 R8, [R16.64] ;  /* 0x0000000410088981 */ /* 0x000ea2000c2e1d00 */
[----:B------:R-:W-:Y:S02]  /*0180*/  IMAD R19, R5, 0xc, R6 ;  /* 0x0000000c05137824 */ /* 0x000fe400078e0206 */
[----:B------:R-:W-:Y:S01]  /*0190*/  CS2R R4, SRZ ;  /* 0x0000000000047805 */ /* 0x000fe2000001ff00 */
[----:B------:R-:W-:Y:S01]  /*01a0*/  CS2R R6, SRZ ;  /* 0x0000000000067805 */ /* 0x000fe2000001ff00 */
[----:B------:R-:W-:-:S05]  /*01b0*/  IMAD.WIDE R18, R19, R12, c[0x0][0x160] ;  /* 0x0000580013127625 */ /* 0x000fca00078e020c */
[----:B------:R0:W3:Y:S01]  /*01c0*/  @!P0 LDG.E.EL.128 R4, [R18.64] ;  /* 0x0000000412048981 */ /* 0x0000e2000c2e1d00 */
[----:B------:R-:W-:Y:S02]  /*01d0*/  IMAD.MOV.U32 R20, RZ, RZ, 0x3c800000 ;  /* 0x3c800000ff147424 */ /* 0x000fe400078e00ff */
[----:B------:R-:W-:-:S05]  /*01e0*/  IMAD.SHL.U32 R14, R14, 0x80, RZ ;  /* 0x000000800e0e7824 */ /* 0x000fca00078e00ff */
[----:B0-----:R-:W-:-:S04]  /*01f0*/  LOP3.LUT R19, R14, 0x380, RZ, 0xc0, !PT ;  /* 0x000003800e137812 */ /* 0x001fc800078ec0ff */
[C---:B------:R-:W-:Y:S02]  /*0200*/  LOP3.LUT R18, R19.reuse, R0, RZ, 0xfc, !PT ;  /* 0x0000000013127212 */ /* 0x040fe400078efcff */
[C---:B------:R-:W-:Y:S02]  /*0210*/  LOP3.LUT R21, R19.reuse, 0x20, RZ, 0xfc, !PT ;  /* 0x0000002013157812 */ /* 0x040fe400078efcff */
[C---:B------:R-:W-:Y:S02]  /*0220*/  LOP3.LUT R23, R19.reuse, 0x40, RZ, 0xfc, !PT ;  /* 0x0000004013177812 */ /* 0x040fe400078efcff */
[C---:B------:R-:W-:Y:S02]  /*0230*/  LOP3.LUT R25, R19.reuse, 0x60, RZ, 0xfc, !PT ;  /* 0x0000006013197812 */ /* 0x040fe400078efcff */
[-C--:B------:R-:W-:Y:S02]  /*0240*/  LEA.HI R19, R19, R18.reuse, RZ, 0x1b ;  /* 0x0000001213137211 */ /* 0x080fe400078fd8ff */
[----:B------:R-:W-:-:S02]  /*0250*/  LEA.HI R21, R21, R18, RZ, 0x1b ;  /* 0x0000001215157211 */ /* 0x000fc400078fd8ff */
[----:B------:R-:W-:Y:S01]  /*0260*/  LEA.HI R23, R23, R18, RZ, 0x1b ;  /* 0x0000001217177211 */ /* 0x000fe200078fd8ff */
[-C--:B--2---:R-:W-:Y:S01]  /*0270*/  FFMA R8, R8, R20.reuse, 9.9999999747524270788e-07 ;  /* 0x358637bd08087423 */ /* 0x084fe20000000014 */
[-C--:B------:R-:W-:Y:S01]  /*0280*/  FFMA R15, R9, R20.reuse, 9.9999999747524270788e-07 ;  /* 0x358637bd090f7423 */ /* 0x080fe20000000014 */
[-C--:B------:R-:W-:Y:S01]  /*0290*/  FFMA R9, R10, R20.reuse, 9.9999999747524270788e-07 ;  /* 0x358637bd0a097423 */ /* 0x080fe20000000014 */
[----:B------:R-:W-:-:S03]  /*02a0*/  FFMA R11, R11, R20, 9.9999999747524270788e-07 ;  /* 0x358637bd0b0b7423 */ /* 0x000fc60000000014 */
[----:B------:R-:W0:Y:S01]  /*02b0*/  MUFU.RSQ R8, R8 ;  /* 0x0000000800087308 */ /* 0x000e220000001400 */
[-C--:B---3--:R-:W-:Y:S01]  /*02c0*/  FFMA R4, R4, R20.reuse, 9.9999999747524270788e-07 ;  /* 0x358637bd04047423 */ /* 0x088fe20000000014 */
[-C--:B------:R-:W-:Y:S01]  /*02d0*/  FFMA R5, R5, R20.reuse, 9.9999999747524270788e-07 ;  /* 0x358637bd05057423 */ /* 0x080fe20000000014 */
[-C--:B------:R-:W-:Y:S01]  /*02e0*/  FFMA R6, R6, R20.reuse, 9.9999999747524270788e-07 ;  /* 0x358637bd06067423 */ /* 0x080fe20000000014 */
[----:B------:R-:W-:-:S04]  /*02f0*/  FFMA R7, R7, R20, 9.9999999747524270788e-07 ;  /* 0x358637bd07077423 */ /* 0x000fc80000000014 */
[----:B------:R-:W1:Y:S01]  /*0300*/  MUFU.RSQ R15, R15 ;  /* 0x0000000f000f7308 */ /* 0x000e620000001400 */
[----:B------:R-:W-:Y:S02]  /*0310*/  LEA.HI R20, R25, R18, RZ, 0x1b ;  /* 0x0000001219147211 */ /* 0x000fe400078fd8ff */
[----:B------:R-:W-:-:S05]  /*0320*/  LOP3.LUT R18, R2, 0x1fc, RZ, 0xc0, !PT ;  /* 0x000001fc02127812 */ /* 0x000fca00078ec0ff */
[----:B------:R-:W2:Y:S01]  /*0330*/  MUFU.RSQ R9, R9 ;  /* 0x0000000900097308 */ /* 0x000ea20000001400 */
[----:B0-----:R0:W-:Y:S07]  /*0340*/  STS [R19.X4], R8 ;  /* 0x0000000813007388 */ /* 0x0011ee0000004800 */
[----:B------:R-:W3:Y:S01]  /*0350*/  MUFU.RSQ R11, R11 ;  /* 0x0000000b000b7308 */ /* 0x000ee20000001400 */
[----:B-1----:R-:W-:Y:S01]  /*0360*/  STS [R21.X4+0x80], R15 ;  /* 0x0000800f15007388 */ /* 0x002fe20000004800 */
[----:B0-----:R-:W-:-:S06]  /*0370*/  LOP3.LUT R8, R3, 0x1c, R2, 0xf8, !PT ;  /* 0x0000001c03087812 */ /* 0x001fcc00078ef802 */
[----:B------:R-:W0:Y:S01]  /*0380*/  MUFU.RSQ R10, R4 ;  /* 0x00000004000a7308 */ /* 0x000e220000001400 */
[----:B--2---:R1:W-:Y:S07]  /*0390*/  STS [R23.X4+0x100], R9 ;  /* 0x0001000917007388 */ /* 0x0043ee0000004800 */
[----:B------:R2:W4:Y:S01]  /*03a0*/  MUFU.RSQ R16, R5 ;  /* 0x0000000500107308 */ /* 0x0005220000001400 */
[----:B---3--:R-:W-:Y:S01]  /*03b0*/  STS [R20.X4+0x180], R11 ;  /* 0x0001800b14007388 */ /* 0x008fe20000004800 */
[----:B-1----:R-:W-:-:S02]  /*03c0*/  LOP3.LUT R9, R0, R13, RZ, 0xfc, !PT ;  /* 0x0000000d00097212 */ /* 0x002fc400078efcff */
[----:B------:R-:W-:Y:S02]  /*03d0*/  LOP3.LUT R13, R13, 0x10, R0, 0xfe, !PT ;  /* 0x000000100d0d7812 */ /* 0x000fe400078efe00 */
[C---:B------:R-:W-:Y:S02]  /*03e0*/  ISETP.GE.AND P0, PT, R9.reuse, 0x18, PT ;  /* 0x000000180900780c */ /* 0x040fe40003f06270 */
[----:B------:R-:W1:Y:S01]  /*03f0*/  MUFU.RSQ R14, R6 ;  /* 0x00000006000e7308 */ /* 0x000e620000001400 */
[----:B0-----:R-:W-:Y:S01]  /*0400*/  STS [R19.X4+0x40], R10 ;  /* 0x0000400a13007388 */ /* 0x001fe20000004800 */
[----:B--2---:R-:W-:Y:S01]  /*0410*/  SHF.R.U32.HI R5, RZ, 0x5, R2 ;  /* 0x00000005ff057819 */ /* 0x004fe20000011602 */
[----:B------:R-:W-:Y:S01]  /*0420*/  IMAD R3, R9, 0x1000, R8 ;  /* 0x0000100009037824 */ /* 0x000fe200078e0208 */
[----:B------:R-:W-:Y:S02]  /*0430*/  ISETP.GE.AND P1, PT, R13, 0x18, PT ;  /* 0x000000180d00780c */ /* 0x000fe40003f26270 */
[----:B------:R-:W-:Y:S01]  /*0440*/  SGXT.U32 R5, R5, 0x4 ;  /* 0x000000040505781a */ /* 0x000fe20000000000 */
[----:B------:R-:W-:Y:S01]  /*0450*/  IMAD.WIDE R2, R3, R12, c[0x0][0x168] ;  /* 0x00005a0003027625 */ /* 0x000fe200078e020c */
[----:B------:R-:W0:Y:S01]  /*0460*/  MUFU.RSQ R17, R7 ;  /* 0x0000000700117308 */ /* 0x000e220000001400 */
[----:B----4-:R-:W-:Y:S01]  /*0470*/  STS [R21.X4+0xc0], R16 ;  /* 0x0000c01015007388 */ /* 0x010fe20000004800 */
[C---:B------:R-:W-:Y:S01]  /*0480*/  LOP3.LUT R9, R18.reuse, 0x200, RZ, 0xfc, !PT ;  /* 0x0000020012097812 */ /* 0x040fe200078efcff */
[----:B------:R-:W-:-:S03]  /*0490*/  IMAD.IADD R22, R18, 0x1, R5 ;  /* 0x0000000112167824 */ /* 0x000fc600078e0205 */
[----:B------:R-:W-:Y:S01]  /*04a0*/  LEA.HI R9, R9, R18, RZ, 0x1b ;  /* 0x0000001209097211 */ /* 0x000fe200078fd8ff */
[----:B-1----:R-:W-:Y:S04]  /*04b0*/  STS [R23.X4+0x140], R14 ;  /* 0x0001400e17007388 */ /* 0x002fe80000004800 */
[----:B0-----:R-:W-:Y:S04]  /*04c0*/  STS [R20.X4+0x1c0], R17 ;  /* 0x0001c01114007388 */ /* 0x001fe80000004800 */
[----:B------:R-:W-:Y:S06]  /*04d0*/  BAR.SYNC.DEFER_BLOCKING 0x0 ;  /* 0x0000000000007b1d */ /* 0x000fec0000010000 */
[----:B------:R-:W-:Y:S04]  /*04e0*/  LDS R4, [R22.X4] ;  /* 0x0000000016047984 */ /* 0x000fe80000004800 */
[----:B------:R-:W-:Y:S04]  /*04f0*/  LDS R5, [R22.X4+0x4] ;  /* 0x0000040016057984 */ /* 0x000fe80000004800 */
[----:B------:R-:W-:Y:S04]  /*0500*/  LDS R6, [R22.X4+0x8] ;  /* 0x0000080016067984 */ /* 0x000fe80000004800 */
[----:B------:R-:W0:Y:S04]  /*0510*/  LDS R7, [R22.X4+0xc] ;  /* 0x00000c0016077984 */ /* 0x000e280000004800 */
[----:B0-----:R0:W-:Y:S01]  /*0520*/  @!P0 STG.E.128 [R2.64], R4 ;  /* 0x0000000402008986 */ /* 0x0011e2000c101d04 */
[----:B------:R-:W-:Y:S05]  /*0530*/  @P1 EXIT ;  /* 0x000000000000194d */ /* 0x000fea0003800000 */
[----:B0-----:R-:W-:Y:S01]  /*0540*/  LDS R4, [R9.X4+0x800] ;  /* 0x0008000009047984 */ /* 0x001fe20000004800 */
[----:B------:R-:W-:-:S03]  /*0550*/  IMAD R13, R13, 0x1000, R8 ;  /* 0x000010000d0d7824 */ /* 0x000fc600078e0208 */
[----:B------:R-:W-:Y:S01]  /*0560*/  LDS R5, [R9.X4+0x804] ;  /* 0x0008040009057984 */ /* 0x000fe20000004800 */
[----:B------:R-:W-:-:S03]  /*0570*/  IMAD.WIDE R12, R13, R12, c[0x0][0x168] ;  /* 0x00005a000d0c7625 */ /* 0x000fc600078e020c */
[----:B------:R-:W-:Y:S04]  /*0580*/  LDS R6, [R9.X4+0x808] ;  /* 0x0008080009067984 */ /* 0x000fe80000004800 */
[----:B------:R-:W0:Y:S04]  /*0590*/  LDS R7, [R9.X4+0x80c] ;  /* 0x00080c0009077984 */ /* 0x000e280000004800 */
[----:B0-----:R-:W-:Y:S01]  /*05a0*/  STG.E.128 [R12.64], R4 ;  /* 0x000000040c007986 */ /* 0x001fe2000c101d04 */
[----:B------:R-:W-:Y:S05]  /*05b0*/  EXIT ;  /* 0x000000000000794d */ /* 0x000fea0003800000 */
.L_x_0:
[----:B------:R-:W-:-:S00]  /*05c0*/  BRA `(.L_x_0) ;  /* 0xfffffff000007947 */ /* 0x000fc0000383ffff */
[----:B------:R-:W-:-:S00]  /*05d0*/  NOP ;  /* 0x0000000000007918 */ /* 0x000fc00000000000 */
        /* <DEDUP_REMOVED lines=10> */
.L_x_1:


//--------------------- .nv.global.init           --------------------------
	.section	.nv.global.init,"aw",@progbits
.nv.global.init:
	.type		_$_str,@object
	.size		_$_str,(.L_0 - _$_str)
_$_str:
        /*0000*/ 	.byte	0x5f, 0x5f, 0x43, 0x55, 0x44, 0x41, 0x5f, 0x46, 0x54, 0x5a, 0x00
.L_0:


//--------------------- .nv.shared.triton_poi_fused__to_copy_add_mean_pow_rsqrt_14 --------------------------
	.section	.nv.shared.triton_poi_fused__to_copy_add_mean_pow_rsqrt_14,"aw",@nobits
	.sectionflags	@""
	.align	16
